	.headerflags	@"EF_CUDA_TEXMODE_UNIFIED EF_CUDA_64BIT_ADDRESS EF_CUDA_ACCELERATORS EF_CUDA_SM90 EF_CUDA_VIRTUAL_SM(EF_CUDA_SM90)"
	.elftype	@"ET_EXEC"


//--------------------- .nv.info                  --------------------------
	.section	.nv.info,"",@"SHT_CUDA_INFO"
	.align	4


	//----- nvinfo : EIATTR_REGCOUNT
	.align		4
        /*0000*/ 	.byte	0x04, 0x2f
        /*0002*/ 	.short	(.L_1 - .L_0)
	.align		4
.L_0:
        /*0004*/ 	.word	index@(triton_poi_fused_cat_18)
        /*0008*/ 	.word	0x00000018


	//----- nvinfo : EIATTR_MIN_STACK_SIZE
	.align		4
.L_1:
        /*000c*/ 	.byte	0x04, 0x12
        /*000e*/ 	.short	(.L_3 - .L_2)
	.align		4
.L_2:
        /*0010*/ 	.word	index@(triton_poi_fused_cat_18)
        /*0014*/ 	.word	0x00000000


	//----- nvinfo : EIATTR_FRAME_SIZE
	.align		4
.L_3:
        /*0018*/ 	.byte	0x04, 0x11
        /*001a*/ 	.short	(.L_5 - .L_4)
	.align		4
.L_4:
        /*001c*/ 	.word	index@(triton_poi_fused_cat_18)
        /*0020*/ 	.word	0x00000000


	//----- nvinfo : EIATTR_MIN_STACK_SIZE
	.align		4
.L_5:
        /*0024*/ 	.byte	0x04, 0x12
        /*0026*/ 	.short	(.L_7 - .L_6)
	.align		4
.L_6:
        /*0028*/ 	.word	index@(triton_poi_fused_cat_18)
        /*002c*/ 	.word	0x00000000
.L_7:


//--------------------- .nv.info.triton_poi_fused_cat_18 --------------------------
	.section	.nv.info.triton_poi_fused_cat_18,"",@"SHT_CUDA_INFO"
	.sectionflags	@""
	.align	4


	//----- nvinfo : EIATTR_CUDA_API_VERSION
	.align		4
        /*0000*/ 	.byte	0x04, 0x37
        /*0002*/ 	.short	(.L_9 - .L_8)
.L_8:
        /*0004*/ 	.word	0x0000007c


	//----- nvinfo : EIATTR_KPARAM_INFO
	.align		4
.L_9:
        /*0008*/ 	.byte	0x04, 0x17
        /*000a*/ 	.short	(.L_11 - .L_10)
.L_10:
        /*000c*/ 	.word	0x00000000
        /*0010*/ 	.short	0x0009
        /*0012*/ 	.short	0x0048
        /*0014*/ 	.byte	0x00, 0xf0, 0x11, 0x00


	//----- nvinfo : EIATTR_KPARAM_INFO
	.align		4
.L_11:
        /*0018*/ 	.byte	0x04, 0x17
        /*001a*/ 	.short	(.L_13 - .L_12)
.L_12:
        /*001c*/ 	.word	0x00000000
        /*0020*/ 	.short	0x0008
        /*0022*/ 	.short	0x0040
        /*0024*/ 	.byte	0x00, 0xf4, 0x21, 0x00


	//----- nvinfo : EIATTR_KPARAM_INFO
	.align		4
.L_13:
        /*0028*/ 	.byte	0x04, 0x17
        /*002a*/ 	.short	(.L_15 - .L_14)
.L_14:
        /*002c*/ 	.word	0x00000000
        /*0030*/ 	.short	0x0007
        /*0032*/ 	.short	0x0038
        /*0034*/ 	.byte	0x00, 0xf4, 0x21, 0x00


	//----- nvinfo : EIATTR_KPARAM_INFO
	.align		4
.L_15:
        /*0038*/ 	.byte	0x04, 0x17
        /*003a*/ 	.short	(.L_17 - .L_16)
.L_16:
        /*003c*/ 	.word	0x00000000
        /*0040*/ 	.short	0x0006
        /*0042*/ 	.short	0x0030
        /*0044*/ 	.byte	0x00, 0xf4, 0x21, 0x00


	//----- nvinfo : EIATTR_KPARAM_INFO
	.align		4
.L_17:
        /*0048*/ 	.byte	0x04, 0x17
        /*004a*/ 	.short	(.L_19 - .L_18)
.L_18:
        /*004c*/ 	.word	0x00000000
        /*0050*/ 	.short	0x0005
        /*0052*/ 	.short	0x0028
        /*0054*/ 	.byte	0x00, 0xf4, 0x21, 0x00


	//----- nvinfo : EIATTR_KPARAM_INFO
	.align		4
.L_19:
        /*0058*/ 	.byte	0x04, 0x17
        /*005a*/ 	.short	(.L_21 - .L_20)
.L_20:
        /*005c*/ 	.word	0x00000000
        /*0060*/ 	.short	0x0004
        /*0062*/ 	.short	0x0020
        /*0064*/ 	.byte	0x00, 0xf4, 0x21, 0x00


	//----- nvinfo : EIATTR_KPARAM_INFO
	.align		4
.L_21:
        /*0068*/ 	.byte	0x04, 0x17
        /*006a*/ 	.short	(.L_23 - .L_22)
.L_22:
        /*006c*/ 	.word	0x00000000
        /*0070*/ 	.short	0x0003
        /*0072*/ 	.short	0x0018
        /*0074*/ 	.byte	0x00, 0xf4, 0x21, 0x00


	//----- nvinfo : EIATTR_KPARAM_INFO
	.align		4
.L_23:
        /*0078*/ 	.byte	0x04, 0x17
        /*007a*/ 	.short	(.L_25 - .L_24)
.L_24:
        /*007c*/ 	.word	0x00000000
        /*0080*/ 	.short	0x0002
        /*0082*/ 	.short	0x0010
        /*0084*/ 	.byte	0x00, 0xf4, 0x21, 0x00


	//----- nvinfo : EIATTR_KPARAM_INFO
	.align		4
.L_25:
        /*0088*/ 	.byte	0x04, 0x17
        /*008a*/ 	.short	(.L_27 - .L_26)
.L_26:
        /*008c*/ 	.word	0x00000000
        /*0090*/ 	.short	0x0001
        /*0092*/ 	.short	0x0008
        /*0094*/ 	.byte	0x00, 0xf4, 0x21, 0x00


	//----- nvinfo : EIATTR_KPARAM_INFO
	.align		4
.L_27:
        /*0098*/ 	.byte	0x04, 0x17
        /*009a*/ 	.short	(.L_29 - .L_28)
.L_28:
        /*009c*/ 	.word	0x00000000
        /*00a0*/ 	.short	0x0000
        /*00a2*/ 	.short	0x0000
        /*00a4*/ 	.byte	0x00, 0xf4, 0x21, 0x00


	//----- nvinfo : EIATTR_SPARSE_MMA_MASK
	.align		4
.L_29:
        /*00a8*/ 	.byte	0x03, 0x50
        /*00aa*/ 	.short	0x0000


	//----- nvinfo : EIATTR_MAXREG_COUNT
	.align		4
        /*00ac*/ 	.byte	0x03, 0x1b
        /*00ae*/ 	.short	0x00ff


	//----- nvinfo : EIATTR_EXIT_INSTR_OFFSETS
	.align		4
        /*00b0*/ 	.byte	0x04, 0x1c
        /*00b2*/ 	.short	(.L_31 - .L_30)


	//   ....[0]....
.L_30:
        /*00b4*/ 	.word	0x00000700


	//   ....[1]....
        /*00b8*/ 	.word	0x00000720


	//----- nvinfo : EIATTR_REQNTID
	.align		4
.L_31:
        /*00bc*/ 	.byte	0x04, 0x10
        /*00be*/ 	.short	(.L_33 - .L_32)
.L_32:
        /*00c0*/ 	.word	0x00000080
        /*00c4*/ 	.word	0x00000001
        /*00c8*/ 	.word	0x00000001


	//----- nvinfo : EIATTR_CBANK_PARAM_SIZE
	.align		4
.L_33:
        /*00cc*/ 	.byte	0x03, 0x19
        /*00ce*/ 	.short	0x004c


	//----- nvinfo : EIATTR_PARAM_CBANK
	.align		4
        /*00d0*/ 	.byte	0x04, 0x0a
        /*00d2*/ 	.short	(.L_35 - .L_34)
	.align		4
.L_34:
        /*00d4*/ 	.word	index@(.nv.constant0.triton_poi_fused_cat_18)
        /*00d8*/ 	.short	0x0210
        /*00da*/ 	.short	0x004c


	//----- nvinfo : EIATTR_SW_WAR
	.align		4
.L_35:
        /*00dc*/ 	.byte	0x04, 0x36
        /*00de*/ 	.short	(.L_37 - .L_36)
.L_36:
        /*00e0*/ 	.word	0x00000008
.L_37:


//--------------------- .nv.callgraph             --------------------------
	.section	.nv.callgraph,"",@"SHT_CUDA_CALLGRAPH"
	.align	4
	.sectionentsize	8
	.align		4
        /*0000*/ 	.word	0x00000000
	.align		4
        /*0004*/ 	.word	0xffffffff
	.align		4
        /*0008*/ 	.word	0x00000000
	.align		4
        /*000c*/ 	.word	0xfffffffe
	.align		4
        /*0010*/ 	.word	0x00000000
	.align		4
        /*0014*/ 	.word	0xfffffffd
	.align		4
        /*0018*/ 	.word	0x00000000
	.align		4
        /*001c*/ 	.word	0xfffffffc


//--------------------- .text.triton_poi_fused_cat_18 --------------------------
	.section	.text.triton_poi_fused_cat_18,"ax",@progbits
	.align	128
        .global         triton_poi_fused_cat_18
        .type           triton_poi_fused_cat_18,@function
        .size           triton_poi_fused_cat_18,(.L_x_1 - triton_poi_fused_cat_18)
        .other          triton_poi_fused_cat_18,@"STO_CUDA_ENTRY STV_DEFAULT"
triton_poi_fused_cat_18:
.text.triton_poi_fused_cat_18:
[----:B------:R-:W0:Y:S02]  /*0000*/  LDC R1, c[0x0][0x28] ;  /* 0x00000a00ff017b82 */ /* 0x000e240000000800 */
[----:B------:R-:W1:Y:S01]  /*0010*/  S2R R0, SR_TID.X ;  /* 0x0000000000007919 */ /* 0x000e620000002100 */
[----:B------:R-:W2:Y:S01]  /*0020*/  LDC.64 R12, c[0x0][0x218] ;  /* 0x00008600ff0c7b82 */ /* 0x000ea20000000a00 */
[----:B------:R-:W-:Y:S01]  /*0030*/  CS2R R6, SRZ ;  /* 0x0000000000067805 */ /* 0x000fe2000001ff00 */
[----:B------:R-:W-:Y:S01]  /*0040*/  ULDC.64 UR4, c[0x0][0x208] ;  /* 0x0000820000047ab9 */ /* 0x000fe20000000a00 */
[----:B------:R-:W3:Y:S05]  /*0050*/  S2R R3, SR_CTAID.X ;  /* 0x0000000000037919 */ /* 0x000eea0000002500 */
[----:B------:R-:W4:Y:S08]  /*0060*/  LDC.64 R14, c[0x0][0x220] ;  /* 0x00008800ff0e7b82 */ /* 0x000f300000000a00 */
[----:B------:R-:W5:Y:S01]  /*0070*/  LDC.64 R10, c[0x0][0x230] ;  /* 0x00008c00ff0a7b82 */ /* 0x000f620000000a00 */
[----:B------:R-:W-:Y:S01]  /*0080*/  CS2R R16, SRZ ;  /* 0x0000000000107805 */ /* 0x000fe2000001ff00 */
[----:B------:R-:W-:Y:S01]  /*0090*/  ULDC.64 UR6, c[0x0][0x228] ;  /* 0x00008a0000067ab9 */ /* 0x000fe20000000a00 */
[----:B-1----:R-:W-:-:S05]  /*00a0*/  LOP3.LUT R0, R0, 0x7f, RZ, 0xc0, !PT ;  /* 0x0000007f00007812 */ /* 0x002fca00078ec0ff */
[----:B---3--:R-:W-:-:S05]  /*00b0*/  IMAD R0, R3, 0x80, R0 ;  /* 0x0000008003007824 */ /* 0x008fca00078e0200 */
[----:B------:R-:W-:-:S04]  /*00c0*/  SHF.R.S32.HI R9, RZ, 0x1f, R0 ;  /* 0x0000001fff097819 */ /* 0x000fc80000011400 */
[CC--:B------:R-:W-:Y:S02]  /*00d0*/  LEA.HI R3, R9.reuse, R0.reuse, RZ, 0x4 ;  /* 0x0000000009037211 */ /* 0x0c0fe400078f20ff */
[----:B------:R-:W-:Y:S02]  /*00e0*/  LEA.HI R8, R9, R0, RZ, 0x2 ;  /* 0x0000000009087211 */ /* 0x000fe400078f10ff */
[----:B------:R-:W-:-:S04]  /*00f0*/  SHF.R.S32.HI R2, RZ, 0x4, R3 ;  /* 0x00000004ff027819 */ /* 0x000fc80000011403 */
[----:B------:R-:W-:-:S04]  /*0100*/  LEA.HI R4, R2, R2, RZ, 0x5 ;  /* 0x0000000202047211 */ /* 0x000fc800078f28ff */
[----:B------:R-:W-:Y:S02]  /*0110*/  LOP3.LUT R5, R4, 0xffffffe0, RZ, 0xc0, !PT ;  /* 0xffffffe004057812 */ /* 0x000fe400078ec0ff */
[----:B------:R-:W-:-:S03]  /*0120*/  SHF.R.S32.HI R4, RZ, 0x2, R8 ;  /* 0x00000002ff047819 */ /* 0x000fc60000011408 */
[----:B------:R-:W-:Y:S01]  /*0130*/  IMAD.IADD R2, R2, 0x1, -R5 ;  /* 0x0000000102027824 */ /* 0x000fe200078e0a05 */
[----:B------:R-:W-:-:S04]  /*0140*/  LEA.HI R5, R4, R4, RZ, 0x2 ;  /* 0x0000000404057211 */ /* 0x000fc800078f10ff */
[----:B------:R-:W-:Y:S02]  /*0150*/  ISETP.GE.AND P0, PT, R2, 0x10, PT ;  /* 0x000000100200780c */ /* 0x000fe40003f06270 */
[----:B------:R-:W-:Y:S02]  /*0160*/  LOP3.LUT R5, R5, 0xfffffffc, RZ, 0xc0, !PT ;  /* 0xfffffffc05057812 */ /* 0x000fe400078ec0ff */
[----:B------:R-:W-:-:S03]  /*0170*/  ISETP.LT.AND P1, PT, R0, 0x800, !P0 ;  /* 0x000008000000780c */ /* 0x000fc60004721270 */
[----:B------:R-:W-:Y:S01]  /*0180*/  IMAD.IADD R4, R4, 0x1, -R5 ;  /* 0x0000000104047824 */ /* 0x000fe200078e0a05 */
[----:B------:R-:W-:-:S03]  /*0190*/  LOP3.LUT R5, R8, 0xfffffffc, RZ, 0xc0, !PT ;  /* 0xfffffffc08057812 */ /* 0x000fc600078ec0ff */
[----:B--2---:R-:W-:-:S06]  /*01a0*/  IMAD.WIDE R18, R4, 0x8, R12 ;  /* 0x0000000804127825 */ /* 0x004fcc00078e020c */
[----:B------:R1:W2:Y:S01]  /*01b0*/  @P1 LDG.E.EL.64 R6, desc[UR4][R18.64] ;  /* 0x0000000412061981 */ /* 0x0002a2000c2e1b00 */
[----:B------:R-:W-:Y:S01]  /*01c0*/  IMAD.IADD R5, R0, 0x1, -R5 ;  /* 0x0000000100057824 */ /* 0x000fe200078e0a05 */
[----:B------:R-:W-:-:S03]  /*01d0*/  CS2R R12, SRZ ;  /* 0x00000000000c7805 */ /* 0x000fc6000001ff00 */
[----:B----4-:R-:W-:-:S04]  /*01e0*/  IMAD.WIDE R14, R5, 0x8, R14 ;  /* 0x00000008050e7825 */ /* 0x010fc800078e020e */
[----:B-----5:R-:W-:Y:S01]  /*01f0*/  IMAD.WIDE R10, R5, 0x8, R10 ;  /* 0x00000008050a7825 */ /* 0x020fe200078e020a */
[----:B------:R-:W3:Y:S04]  /*0200*/  @P1 LDG.E.EL.64 R16, desc[UR4][R14.64] ;  /* 0x000000040e101981 */ /* 0x000ee8000c2e1b00 */
[----:B------:R-:W4:Y:S01]  /*0210*/  @P1 LDG.E.EL.64 R12, desc[UR4][R10.64] ;  /* 0x000000040a0c1981 */ /* 0x000f22000c2e1b00 */
[----:B------:R-:W-:Y:S01]  /*0220*/  LOP3.LUT R3, R3, 0xfffffff0, RZ, 0xc0, !PT ;  /* 0xfffffff003037812 */ /* 0x000fe200078ec0ff */
[----:B-1----:R-:W-:Y:S01]  /*0230*/  IMAD.MOV.U32 R18, RZ, RZ, RZ ;  /* 0x000000ffff127224 */ /* 0x002fe200078e00ff */
[----:B--2---:R-:W-:Y:S02]  /*0240*/  SEL R20, R7, RZ, P1 ;  /* 0x000000ff07147207 */ /* 0x004fe40000800000 */
[----:B------:R-:W-:-:S02]  /*0250*/  SEL R21, R6, RZ, P1 ;  /* 0x000000ff06157207 */ /* 0x000fc40000800000 */
[----:B------:R-:W-:-:S04]  /*0260*/  SHF.R.U32.HI R7, RZ, 0x1e, R20 ;  /* 0x0000001eff077819 */ /* 0x000fc80000011614 */
[----:B------:R-:W-:Y:S02]  /*0270*/  LOP3.LUT R6, R7, 0x2, RZ, 0xc0, !PT ;  /* 0x0000000207067812 */ /* 0x000fe400078ec0ff */
[----:B---3--:R-:W-:Y:S02]  /*0280*/  SEL R17, R17, RZ, P1 ;  /* 0x000000ff11117207 */ /* 0x008fe40000800000 */
[----:B------:R-:W-:Y:S02]  /*0290*/  IADD3 R6, P2, R6, R21, RZ ;  /* 0x0000001506067210 */ /* 0x000fe40007f5e0ff */
[----:B----4-:R-:W-:Y:S02]  /*02a0*/  SEL R13, R13, RZ, P1 ;  /* 0x000000ff0d0d7207 */ /* 0x010fe40000800000 */
[----:B------:R-:W-:Y:S01]  /*02b0*/  SEL R16, R16, RZ, P1 ;  /* 0x000000ff10107207 */ /* 0x000fe20000800000 */
[----:B------:R-:W-:Y:S01]  /*02c0*/  IMAD.X R11, RZ, RZ, R20, P2 ;  /* 0x000000ffff0b7224 */ /* 0x000fe200010e0614 */
[----:B------:R-:W-:-:S02]  /*02d0*/  SEL R8, R12, RZ, P1 ;  /* 0x000000ff0c087207 */ /* 0x000fc40000800000 */
[----:B------:R-:W-:Y:S02]  /*02e0*/  SHF.R.U32.HI R12, RZ, 0x1c, R17 ;  /* 0x0000001cff0c7819 */ /* 0x000fe40000011611 */
[----:B------:R-:W-:Y:S02]  /*02f0*/  SHF.R.U32.HI R14, RZ, 0x1c, R13 ;  /* 0x0000001cff0e7819 */ /* 0x000fe4000001160d */
[C---:B------:R-:W-:Y:S01]  /*0300*/  SHF.L.U64.HI R19, R6.reuse, 0x3, R11 ;  /* 0x0000000306137819 */ /* 0x040fe2000001020b */
[----:B------:R-:W-:Y:S01]  /*0310*/  IMAD.SHL.U32 R6, R6, 0x8, RZ ;  /* 0x0000000806067824 */ /* 0x000fe200078e00ff */
[----:B------:R-:W-:Y:S01]  /*0320*/  LEA R7, P2, R16, UR6, 0x2 ;  /* 0x0000000610077c11 */ /* 0x000fe2000f8410ff */
[----:B------:R-:W1:Y:S01]  /*0330*/  LDC.64 R10, c[0x0][0x238] ;  /* 0x00008e00ff0a7b82 */ /* 0x000e620000000a00 */
[----:B------:R-:W-:Y:S02]  /*0340*/  LOP3.LUT R12, R12, 0x8, RZ, 0xc0, !PT ;  /* 0x000000080c0c7812 */ /* 0x000fe400078ec0ff */
[----:B------:R-:W-:-:S02]  /*0350*/  LEA R15, P4, R8, UR6, 0x2 ;  /* 0x00000006080f7c11 */ /* 0x000fc4000f8810ff */
[----:B------:R-:W-:Y:S02]  /*0360*/  LOP3.LUT R14, R14, 0x8, RZ, 0xc0, !PT ;  /* 0x000000080e0e7812 */ /* 0x000fe400078ec0ff */
[----:B------:R-:W-:Y:S02]  /*0370*/  LEA.HI.X R16, R16, UR7, R17, 0x2, P2 ;  /* 0x0000000710107c11 */ /* 0x000fe400090f1411 */
[----:B------:R-:W-:Y:S02]  /*0380*/  IADD3 R12, P3, P2, R6, R7, R12 ;  /* 0x00000007060c7210 */ /* 0x000fe40007a7e00c */
[----:B------:R-:W-:Y:S01]  /*0390*/  LEA.HI.X R8, R8, UR7, R13, 0x2, P4 ;  /* 0x0000000708087c11 */ /* 0x000fe2000a0f140d */
[----:B------:R-:W-:Y:S01]  /*03a0*/  ULDC.64 UR6, c[0x0][0x248] ;  /* 0x0000920000067ab9 */ /* 0x000fe20000000a00 */
[----:B------:R-:W-:Y:S02]  /*03b0*/  IADD3 R14, P4, P5, R6, R15, R14 ;  /* 0x0000000f060e7210 */ /* 0x000fe40007d9e00e */
[C---:B------:R-:W-:Y:S01]  /*03c0*/  IADD3.X R13, R19.reuse, R16, RZ, P3, P2 ;  /* 0x00000010130d7210 */ /* 0x040fe20001fe44ff */
[----:B------:R-:W2:Y:S01]  /*03d0*/  LDC.64 R6, c[0x0][0x210] ;  /* 0x00008400ff067b82 */ /* 0x000ea20000000a00 */
[----:B------:R-:W-:Y:S01]  /*03e0*/  IADD3.X R15, R19, R8, RZ, P4, P5 ;  /* 0x00000008130f7210 */ /* 0x000fe200027ea4ff */
[----:B------:R-:W-:Y:S01]  /*03f0*/  IMAD.SHL.U32 R19, R2, 0x4, RZ ;  /* 0x0000000402137824 */ /* 0x000fe200078e00ff */
[----:B------:R-:W-:-:S03]  /*0400*/  LEA.HI R16, R9, R0, RZ, 0x9 ;  /* 0x0000000009107211 */ /* 0x000fc600078f48ff */
[C---:B------:R-:W-:Y:S01]  /*0410*/  IMAD.WIDE R12, R19.reuse, 0x4, R12 ;  /* 0x00000004130c7825 */ /* 0x040fe200078e020c */
[----:B------:R-:W-:Y:S01]  /*0420*/  SHF.R.S32.HI R17, RZ, 0x9, R16 ;  /* 0x00000009ff117819 */ /* 0x000fe20000011410 */
[----:B------:R-:W3:Y:S01]  /*0430*/  LDC.64 R8, c[0x0][0x240] ;  /* 0x00009000ff087b82 */ /* 0x000ee20000000a00 */
[----:B------:R-:W-:Y:S01]  /*0440*/  LOP3.LUT R16, R16, 0xfffffe00, RZ, 0xc0, !PT ;  /* 0xfffffe0010107812 */ /* 0x000fe200078ec0ff */
[----:B------:R-:W-:-:S04]  /*0450*/  IMAD.WIDE R14, R19, 0x4, R14 ;  /* 0x00000004130e7825 */ /* 0x000fc800078e020e */
[C---:B------:R-:W-:Y:S02]  /*0460*/  IMAD.SHL.U32 R19, R17.reuse, 0x40, RZ ;  /* 0x0000004011137824 */ /* 0x040fe400078e00ff */
[----:B------:R-:W-:Y:S02]  /*0470*/  IMAD.SHL.U32 R17, R17, 0x100, RZ ;  /* 0x0000010011117824 */ /* 0x000fe400078e00ff */
[----:B------:R-:W-:-:S04]  /*0480*/  IMAD.WIDE R12, R19, 0x4, R12 ;  /* 0x00000004130c7825 */ /* 0x000fc800078e020c */
[----:B------:R-:W-:Y:S01]  /*0490*/  IMAD.WIDE R14, R19, 0x4, R14 ;  /* 0x00000004130e7825 */ /* 0x000fe200078e020e */
[----:B------:R-:W-:-:S03]  /*04a0*/  IADD3 R19, R17, R0, -R16 ;  /* 0x0000000011137210 */ /* 0x000fc60007ffe810 */
[----:B-1----:R-:W-:-:S04]  /*04b0*/  IMAD.WIDE R10, R5, 0x4, R10 ;  /* 0x00000004050a7825 */ /* 0x002fc800078e020a */
[----:B------:R-:W-:Y:S02]  /*04c0*/  IMAD.MOV.U32 R16, RZ, RZ, RZ ;  /* 0x000000ffff107224 */ /* 0x000fe400078e00ff */
[----:B---3--:R-:W-:Y:S01]  /*04d0*/  IMAD.WIDE R8, R4, 0x4, R8 ;  /* 0x0000000404087825 */ /* 0x008fe200078e0208 */
[----:B------:R-:W-:Y:S01]  /*04e0*/  SHF.R.S32.HI R20, RZ, 0x1f, R17 ;  /* 0x0000001fff147819 */ /* 0x000fe20000011411 */
[----:B------:R-:W3:Y:S02]  /*04f0*/  @P1 LDG.E.EL R18, desc[UR4][R10.64] ;  /* 0x000000040a121981 */ /* 0x000ee4000c2e1900 */
[----:B------:R-:W-:Y:S02]  /*0500*/  IMAD.MOV.U32 R5, RZ, RZ, RZ ;  /* 0x000000ffff057224 */ /* 0x000fe400078e00ff */
[----:B------:R-:W-:Y:S01]  /*0510*/  IMAD.IADD R4, R0, 0x1, -R3 ;  /* 0x0000000100047824 */ /* 0x000fe200078e0a03 */
[----:B------:R1:W4:Y:S01]  /*0520*/  @P1 LDG.E.EL R16, desc[UR4][R12.64] ;  /* 0x000000040c101981 */ /* 0x000322000c2e1900 */
[----:B------:R-:W-:Y:S01]  /*0530*/  IMAD.SHL.U32 R3, R2, 0x10, RZ ;  /* 0x0000001002037824 */ /* 0x000fe200078e00ff */
[----:B------:R-:W-:Y:S01]  /*0540*/  ISETP.GE.AND P2, PT, R0, 0x800, PT ;  /* 0x000008000000780c */ /* 0x000fe20003f46270 */
[----:B--2---:R-:W-:Y:S01]  /*0550*/  IMAD.WIDE R6, R19, 0x4, R6 ;  /* 0x0000000413067825 */ /* 0x004fe200078e0206 */
[----:B------:R-:W2:Y:S02]  /*0560*/  @P1 LDG.E.EL R5, desc[UR4][R14.64] ;  /* 0x000000040e051981 */ /* 0x000ea4000c2e1900 */
[----:B------:R-:W-:Y:S01]  /*0570*/  IADD3 R17, P4, P5, R3, R4, R17 ;  /* 0x0000000403117210 */ /* 0x000fe20007d9e011 */
[----:B------:R-:W-:Y:S01]  /*0580*/  IMAD.MOV.U32 R19, RZ, RZ, RZ ;  /* 0x000000ffff137224 */ /* 0x000fe200078e00ff */
[----:B------:R-:W-:-:S02]  /*0590*/  SHF.R.S32.HI R3, RZ, 0x1f, R3 ;  /* 0x0000001fff037819 */ /* 0x000fc40000011403 */
[----:B-1----:R-:W-:Y:S01]  /*05a0*/  SHF.R.S32.HI R12, RZ, 0x1f, R4 ;  /* 0x0000001fff0c7819 */ /* 0x002fe20000011404 */
[----:B------:R-:W-:Y:S01]  /*05b0*/  IMAD.MOV.U32 R4, RZ, RZ, RZ ;  /* 0x000000ffff047224 */ /* 0x000fe200078e00ff */
[----:B------:R-:W-:Y:S01]  /*05c0*/  ISETP.GT.AND P3, PT, R2, 0xf, !P2 ;  /* 0x0000000f0200780c */ /* 0x000fe20005764270 */
[----:B------:R-:W5:Y:S01]  /*05d0*/  @P1 LDG.E R19, desc[UR4][R6.64] ;  /* 0x0000000406131981 */ /* 0x000f62000c1e1900 */
[----:B------:R-:W-:Y:S02]  /*05e0*/  IADD3.X R12, R3, R12, R20, P4, P5 ;  /* 0x0000000c030c7210 */ /* 0x000fe400027ea414 */
[C---:B------:R-:W-:Y:S01]  /*05f0*/  LEA R10, P4, R17.reuse, UR6, 0x2 ;  /* 0x00000006110a7c11 */ /* 0x040fe2000f8810ff */
[----:B------:R-:W5:Y:S01]  /*0600*/  @P1 LDG.E.EL R4, desc[UR4][R8.64] ;  /* 0x0000000408041981 */ /* 0x000f62000c2e1900 */
[----:B------:R-:W1:Y:S02]  /*0610*/  LDC.64 R2, c[0x0][0x250] ;  /* 0x00009400ff027b82 */ /* 0x000e640000000a00 */
[----:B------:R-:W-:Y:S01]  /*0620*/  LEA.HI.X R11, R17, UR7, R12, 0x2, P4 ;  /* 0x00000007110b7c11 */ /* 0x000fe2000a0f140c */
[----:B------:R-:W-:-:S06]  /*0630*/  IMAD.MOV.U32 R12, RZ, RZ, RZ ;  /* 0x000000ffff0c7224 */ /* 0x000fcc00078e00ff */
[----:B------:R-:W5:Y:S01]  /*0640*/  @P3 LDG.E R12, desc[UR4][R10.64+-0x400] ;  /* 0xfffc00040a0c3981 */ /* 0x000f62000c1e1900 */
[----:B-1----:R-:W-:Y:S01]  /*0650*/  IMAD.WIDE R2, R0, 0x4, R2 ;  /* 0x0000000400027825 */ /* 0x002fe200078e0202 */
[----:B---3--:R-:W-:Y:S02]  /*0660*/  SEL R18, R18, RZ, P1 ;  /* 0x000000ff12127207 */ /* 0x008fe40000800000 */
[----:B----4-:R-:W-:Y:S02]  /*0670*/  SEL R16, R16, RZ, P1 ;  /* 0x000000ff10107207 */ /* 0x010fe40000800000 */
[----:B--2---:R-:W-:-:S05]  /*0680*/  SEL R5, R5, RZ, P1 ;  /* 0x000000ff05057207 */ /* 0x004fca0000800000 */
[----:B------:R-:W-:Y:S01]  /*0690*/  FADD R5, -R16, R5 ;  /* 0x0000000510057221 */ /* 0x000fe20000000100 */
[----:B-----5:R-:W-:-:S03]  /*06a0*/  SEL R19, R19, RZ, P1 ;  /* 0x000000ff13137207 */ /* 0x020fc60000800000 */
[----:B------:R-:W-:Y:S01]  /*06b0*/  FFMA R18, R5, R18, R16 ;  /* 0x0000001205127223 */ /* 0x000fe20000000010 */
[----:B------:R-:W-:-:S03]  /*06c0*/  SEL R4, R4, RZ, P1 ;  /* 0x000000ff04047207 */ /* 0x000fc60000800000 */
[----:B------:R-:W-:-:S04]  /*06d0*/  FADD R18, -R19, R18 ;  /* 0x0000001213127221 */ /* 0x000fc80000000100 */
[----:B------:R-:W-:Y:S01]  /*06e0*/  FFMA R5, R18, R4, R19 ;  /* 0x0000000412057223 */ /* 0x000fe20000000013 */
[----:B------:R-:W-:Y:S01]  /*06f0*/  @P0 SEL R5, R12, RZ, P3 ;  /* 0x000000ff0c050207 */ /* 0x000fe20001800000 */
[----:B------:R-:W-:Y:S06]  /*0700*/  @P2 EXIT ;  /* 0x000000000000294d */ /* 0x000fec0003800000 */
[----:B------:R-:W-:Y:S01]  /*0710*/  STG.E desc[UR4][R2.64], R5 ;  /* 0x0000000502007986 */ /* 0x000fe2000c101904 */
[----:B------:R-:W-:Y:S05]  /*0720*/  EXIT ;  /* 0x000000000000794d */ /* 0x000fea0003800000 */
.L_x_0:
[----:B------:R-:W-:-:S00]  /*0730*/  BRA `(.L_x_0) ;  /* 0xfffffffc00fc7947 */ /* 0x000fc0000383ffff */
[----:B------:R-:W-:-:S00]  /*0740*/  NOP ;  /* 0x0000000000007918 */ /* 0x000fc00000000000 */
        /* <DEDUP_REMOVED lines=11> */
.L_x_1:


//--------------------- .nv.constant0.triton_poi_fused_cat_18 --------------------------
	.section	.nv.constant0.triton_poi_fused_cat_18,"a",@progbits
	.sectionflags	@""
	.align	4
.nv.constant0.triton_poi_fused_cat_18:
	.zero		604
